//
// Generated by NVIDIA NVVM Compiler
//
// Compiler Build ID: CL-36424714
// Cuda compilation tools, release 13.0, V13.0.88
// Based on NVVM 20.0.0
//

.version 9.0
.target sm_100
.address_size 64

	// .globl	_Z26matrixMultiplicationKernelPiS_S_i

.visible .entry _Z26matrixMultiplicationKernelPiS_S_i(
	.param .u64 .ptr .align 1 _Z26matrixMultiplicationKernelPiS_S_i_param_0,
	.param .u64 .ptr .align 1 _Z26matrixMultiplicationKernelPiS_S_i_param_1,
	.param .u64 .ptr .align 1 _Z26matrixMultiplicationKernelPiS_S_i_param_2,
	.param .u32 _Z26matrixMultiplicationKernelPiS_S_i_param_3
)
{
	.reg .pred 	%p<10>;
	.reg .b32 	%r<105>;
	.reg .b64 	%rd<67>;

	ld.param.u64 	%rd14, [_Z26matrixMultiplicationKernelPiS_S_i_param_0];
	ld.param.u64 	%rd15, [_Z26matrixMultiplicationKernelPiS_S_i_param_1];
	ld.param.u32 	%r30, [_Z26matrixMultiplicationKernelPiS_S_i_param_3];
	cvta.to.global.u64 	%rd1, %rd15;
	cvta.to.global.u64 	%rd2, %rd14;
	mov.u32 	%r31, %ctaid.y;
	mov.u32 	%r32, %ntid.y;
	mov.u32 	%r33, %tid.y;
	mad.lo.s32 	%r1, %r31, %r32, %r33;
	mov.u32 	%r34, %ctaid.x;
	mov.u32 	%r35, %ntid.x;
	mov.u32 	%r36, %tid.x;
	mad.lo.s32 	%r2, %r34, %r35, %r36;
	max.s32 	%r37, %r1, %r2;
	setp.ge.s32 	%p1, %r37, %r30;
	@%p1 bra 	$L__BB0_13;
	mul.lo.s32 	%r3, %r30, %r1;
	and.b32  	%r4, %r30, 7;
	setp.lt.u32 	%p2, %r30, 8;
	mov.b32 	%r99, 0;
	mov.u32 	%r104, %r99;
	@%p2 bra 	$L__BB0_4;
	and.b32  	%r99, %r30, 2147483640;
	neg.s32 	%r93, %r99;
	mul.wide.s32 	%rd16, %r30, 4;
	add.s64 	%rd3, %rd1, %rd16;
	shl.b32 	%r7, %r30, 3;
	mul.wide.s32 	%rd17, %r30, 8;
	add.s64 	%rd4, %rd1, %rd17;
	mul.wide.s32 	%rd18, %r30, 12;
	add.s64 	%rd5, %rd1, %rd18;
	mul.wide.s32 	%rd19, %r30, 16;
	add.s64 	%rd6, %rd1, %rd19;
	mul.wide.s32 	%rd20, %r30, 20;
	add.s64 	%rd7, %rd1, %rd20;
	mul.wide.s32 	%rd21, %r30, 24;
	add.s64 	%rd8, %rd1, %rd21;
	mul.wide.s32 	%rd22, %r30, 28;
	add.s64 	%rd9, %rd1, %rd22;
	mul.wide.u32 	%rd23, %r3, 4;
	add.s64 	%rd24, %rd23, %rd2;
	add.s64 	%rd66, %rd24, 16;
	mov.b32 	%r104, 0;
	mov.u32 	%r92, %r2;
$L__BB0_3:
	.pragma "nounroll";
	mul.wide.s32 	%rd25, %r92, 4;
	add.s64 	%rd26, %rd3, %rd25;
	add.s64 	%rd27, %rd4, %rd25;
	add.s64 	%rd28, %rd5, %rd25;
	add.s64 	%rd29, %rd6, %rd25;
	add.s64 	%rd30, %rd7, %rd25;
	add.s64 	%rd31, %rd8, %rd25;
	add.s64 	%rd32, %rd9, %rd25;
	add.s64 	%rd33, %rd1, %rd25;
	ld.global.u32 	%r41, [%rd66+-16];
	ld.global.u32 	%r42, [%rd33];
	mad.lo.s32 	%r43, %r42, %r41, %r104;
	ld.global.u32 	%r44, [%rd66+-12];
	ld.global.u32 	%r45, [%rd26];
	mad.lo.s32 	%r46, %r45, %r44, %r43;
	ld.global.u32 	%r47, [%rd66+-8];
	ld.global.u32 	%r48, [%rd27];
	mad.lo.s32 	%r49, %r48, %r47, %r46;
	ld.global.u32 	%r50, [%rd66+-4];
	ld.global.u32 	%r51, [%rd28];
	mad.lo.s32 	%r52, %r51, %r50, %r49;
	ld.global.u32 	%r53, [%rd66];
	ld.global.u32 	%r54, [%rd29];
	mad.lo.s32 	%r55, %r54, %r53, %r52;
	ld.global.u32 	%r56, [%rd66+4];
	ld.global.u32 	%r57, [%rd30];
	mad.lo.s32 	%r58, %r57, %r56, %r55;
	ld.global.u32 	%r59, [%rd66+8];
	ld.global.u32 	%r60, [%rd31];
	mad.lo.s32 	%r61, %r60, %r59, %r58;
	ld.global.u32 	%r62, [%rd66+12];
	ld.global.u32 	%r63, [%rd32];
	mad.lo.s32 	%r104, %r63, %r62, %r61;
	add.s32 	%r93, %r93, 8;
	add.s32 	%r92, %r92, %r7;
	add.s64 	%rd66, %rd66, 32;
	setp.ne.s32 	%p3, %r93, 0;
	@%p3 bra 	$L__BB0_3;
$L__BB0_4:
	setp.eq.s32 	%p4, %r4, 0;
	@%p4 bra 	$L__BB0_12;
	and.b32  	%r17, %r30, 3;
	setp.lt.u32 	%p5, %r4, 4;
	@%p5 bra 	$L__BB0_7;
	add.s32 	%r65, %r99, %r3;
	mul.wide.u32 	%rd34, %r65, 4;
	add.s64 	%rd35, %rd2, %rd34;
	ld.global.u32 	%r66, [%rd35];
	mad.lo.s32 	%r67, %r99, %r30, %r2;
	mul.wide.s32 	%rd36, %r67, 4;
	add.s64 	%rd37, %rd1, %rd36;
	ld.global.u32 	%r68, [%rd37];
	mad.lo.s32 	%r69, %r68, %r66, %r104;
	cvt.u64.u32 	%rd38, %r3;
	cvt.u64.u32 	%rd39, %r99;
	add.s64 	%rd40, %rd39, %rd38;
	shl.b64 	%rd41, %rd40, 2;
	add.s64 	%rd42, %rd2, %rd41;
	ld.global.u32 	%r70, [%rd42+4];
	mul.wide.s32 	%rd43, %r30, 4;
	add.s64 	%rd44, %rd37, %rd43;
	ld.global.u32 	%r71, [%rd44];
	mad.lo.s32 	%r72, %r71, %r70, %r69;
	ld.global.u32 	%r73, [%rd42+8];
	add.s64 	%rd45, %rd44, %rd43;
	ld.global.u32 	%r74, [%rd45];
	mad.lo.s32 	%r75, %r74, %r73, %r72;
	ld.global.u32 	%r76, [%rd42+12];
	add.s64 	%rd46, %rd45, %rd43;
	ld.global.u32 	%r77, [%rd46];
	mad.lo.s32 	%r104, %r77, %r76, %r75;
	add.s32 	%r99, %r99, 4;
$L__BB0_7:
	setp.eq.s32 	%p6, %r17, 0;
	@%p6 bra 	$L__BB0_12;
	setp.eq.s32 	%p7, %r17, 1;
	@%p7 bra 	$L__BB0_10;
	add.s32 	%r79, %r99, %r3;
	mul.wide.u32 	%rd47, %r79, 4;
	add.s64 	%rd48, %rd2, %rd47;
	ld.global.u32 	%r80, [%rd48];
	mad.lo.s32 	%r81, %r99, %r30, %r2;
	mul.wide.s32 	%rd49, %r81, 4;
	add.s64 	%rd50, %rd1, %rd49;
	ld.global.u32 	%r82, [%rd50];
	mad.lo.s32 	%r83, %r82, %r80, %r104;
	cvt.u64.u32 	%rd51, %r3;
	cvt.u64.u32 	%rd52, %r99;
	add.s64 	%rd53, %rd52, %rd51;
	shl.b64 	%rd54, %rd53, 2;
	add.s64 	%rd55, %rd2, %rd54;
	ld.global.u32 	%r84, [%rd55+4];
	mul.wide.s32 	%rd56, %r30, 4;
	add.s64 	%rd57, %rd50, %rd56;
	ld.global.u32 	%r85, [%rd57];
	mad.lo.s32 	%r104, %r85, %r84, %r83;
	add.s32 	%r99, %r99, 2;
$L__BB0_10:
	and.b32  	%r86, %r30, 1;
	setp.eq.b32 	%p8, %r86, 1;
	not.pred 	%p9, %p8;
	@%p9 bra 	$L__BB0_12;
	add.s32 	%r87, %r99, %r3;
	mul.wide.u32 	%rd58, %r87, 4;
	add.s64 	%rd59, %rd2, %rd58;
	ld.global.u32 	%r88, [%rd59];
	mad.lo.s32 	%r89, %r99, %r30, %r2;
	mul.wide.s32 	%rd60, %r89, 4;
	add.s64 	%rd61, %rd1, %rd60;
	ld.global.u32 	%r90, [%rd61];
	mad.lo.s32 	%r104, %r90, %r88, %r104;
$L__BB0_12:
	ld.param.u64 	%rd65, [_Z26matrixMultiplicationKernelPiS_S_i_param_2];
	add.s32 	%r91, %r3, %r2;
	cvta.to.global.u64 	%rd62, %rd65;
	mul.wide.s32 	%rd63, %r91, 4;
	add.s64 	%rd64, %rd62, %rd63;
	st.global.u32 	[%rd64], %r104;
$L__BB0_13:
	ret;

}


// ===== COMPILED SASS (sm_100) =====

	.target	sm_100

	.elftype	@"ET_EXEC"


//--------------------- .note.nv.tkinfo           --------------------------
	.section	.note.nv.tkinfo,"",@"SHT_NOTE"
	.sectionflags	@"SHF_NOTE_NV_TKINFO"
	.tkinfo
        /*0018*/ 	.word	0x00000002
        /*0030*/ 	.string	""
        /*0030*/ 	.string	"ptxas"
        /*0030*/ 	.string	"Cuda compilation tools, release 13.0, V13.0.88"
        /*0030*/ 	.string	"Build cuda_13.0.r13.0/compiler.36424714_0"
        /*0030*/ 	.string	"-arch sm_100 -m 64 "



//--------------------- .note.nv.cuinfo           --------------------------
	.section	.note.nv.cuinfo,"",@"SHT_NOTE"
	.sectionflags	@"SHF_NOTE_NV_CUINFO"
        /*0018*/ 	.short	0x0002
        /*001a*/ 	.short	0x0064
        /*001c*/ 	.short	0x0082
	.zero		2


//--------------------- .nv.info                  --------------------------
	.section	.nv.info,"",@"SHT_CUDA_INFO"
	.align	4


	//----- nvinfo : EIATTR_REGCOUNT
	.align		4
        /*0000*/ 	.byte	0x04, 0x2f
        /*0002*/ 	.short	(.L_1 - .L_0)
	.align		4
.L_0:
        /*0004*/ 	.word	index@(_Z26matrixMultiplicationKernelPiS_S_i)
        /*0008*/ 	.word	0x0000001e


	//----- nvinfo : EIATTR_FRAME_SIZE
	.align		4
.L_1:
        /*000c*/ 	.byte	0x04, 0x11
        /*000e*/ 	.short	(.L_3 - .L_2)
	.align		4
.L_2:
        /*0010*/ 	.word	index@(_Z26matrixMultiplicationKernelPiS_S_i)
        /*0014*/ 	.word	0x00000000


	//----- nvinfo : EIATTR_MIN_STACK_SIZE
	.align		4
.L_3:
        /*0018*/ 	.byte	0x04, 0x12
        /*001a*/ 	.short	(.L_5 - .L_4)
	.align		4
.L_4:
        /*001c*/ 	.word	index@(_Z26matrixMultiplicationKernelPiS_S_i)
        /*0020*/ 	.word	0x00000000
.L_5:


//--------------------- .nv.compat                --------------------------
	.section	.nv.compat,"",@"SHT_CUDA_COMPAT_INFO"
	.align	4
        /*0000*/ 	.byte	0x02, 0x09, 0x00, 0x00, 0x02, 0x02, 0x01, 0x00, 0x02, 0x05, 0x05, 0x00, 0x03, 0x07, 0x01, 0x01
        /*0010*/ 	.byte	0x02, 0x03, 0x00, 0x00, 0x02, 0x06, 0x01, 0x00, 0x04, 0x0b, 0x08, 0x00, 0x09, 0x00, 0x00, 0x00
        /*0020*/ 	.byte	0x00, 0x00, 0x00, 0x00


//--------------------- .nv.info._Z26matrixMultiplicationKernelPiS_S_i --------------------------
	.section	.nv.info._Z26matrixMultiplicationKernelPiS_S_i,"",@"SHT_CUDA_INFO"
	.sectionflags	@""
	.align	4


	//----- nvinfo : EIATTR_CUDA_API_VERSION
	.align		4
        /*0000*/ 	.byte	0x04, 0x37
        /*0002*/ 	.short	(.L_7 - .L_6)
.L_6:
        /*0004*/ 	.word	0x00000082


	//----- nvinfo : EIATTR_KPARAM_INFO
	.align		4
.L_7:
        /*0008*/ 	.byte	0x04, 0x17
        /*000a*/ 	.short	(.L_9 - .L_8)
.L_8:
        /*000c*/ 	.word	0x00000000
        /*0010*/ 	.short	0x0003
        /*0012*/ 	.short	0x0018
        /*0014*/ 	.byte	0x00, 0xf0, 0x11, 0x00


	//----- nvinfo : EIATTR_KPARAM_INFO
	.align		4
.L_9:
        /*0018*/ 	.byte	0x04, 0x17
        /*001a*/ 	.short	(.L_11 - .L_10)
.L_10:
        /*001c*/ 	.word	0x00000000
        /*0020*/ 	.short	0x0002
        /*0022*/ 	.short	0x0010
        /*0024*/ 	.byte	0x00, 0xf5, 0x21, 0x00


	//----- nvinfo : EIATTR_KPARAM_INFO
	.align		4
.L_11:
        /*0028*/ 	.byte	0x04, 0x17
        /*002a*/ 	.short	(.L_13 - .L_12)
.L_12:
        /*002c*/ 	.word	0x00000000
        /*0030*/ 	.short	0x0001
        /*0032*/ 	.short	0x0008
        /*0034*/ 	.byte	0x00, 0xf5, 0x21, 0x00


	//----- nvinfo : EIATTR_KPARAM_INFO
	.align		4
.L_13:
        /*0038*/ 	.byte	0x04, 0x17
        /*003a*/ 	.short	(.L_15 - .L_14)
.L_14:
        /*003c*/ 	.word	0x00000000
        /*0040*/ 	.short	0x0000
        /*0042*/ 	.short	0x0000
        /*0044*/ 	.byte	0x00, 0xf5, 0x21, 0x00


	//----- nvinfo : EIATTR_SPARSE_MMA_MASK
	.align		4
.L_15:
        /*0048*/ 	.byte	0x03, 0x50
        /*004a*/ 	.short	0x0000


	//----- nvinfo : EIATTR_MAXREG_COUNT
	.align		4
        /*004c*/ 	.byte	0x03, 0x1b
        /*004e*/ 	.short	0x00ff


	//----- nvinfo : EIATTR_MERCURY_ISA_VERSION
	.align		4
        /*0050*/ 	.byte	0x03, 0x5f
        /*0052*/ 	.short	0x0101


	//----- nvinfo : EIATTR_VRC_CTA_INIT_COUNT
	.align		4
        /*0054*/ 	.byte	0x02, 0x4a
	.zero		1
	.zero		1


	//----- nvinfo : EIATTR_EXIT_INSTR_OFFSETS
	.align		4
        /*0058*/ 	.byte	0x04, 0x1c
        /*005a*/ 	.short	(.L_17 - .L_16)


	//   ....[0]....
.L_16:
        /*005c*/ 	.word	0x000000c0


	//   ....[1]....
        /*0060*/ 	.word	0x00000a90


	//----- nvinfo : EIATTR_CBANK_PARAM_SIZE
	.align		4
.L_17:
        /*0064*/ 	.byte	0x03, 0x19
        /*0066*/ 	.short	0x001c


	//----- nvinfo : EIATTR_PARAM_CBANK
	.align		4
        /*0068*/ 	.byte	0x04, 0x0a
        /*006a*/ 	.short	(.L_19 - .L_18)
	.align		4
.L_18:
        /*006c*/ 	.word	index@(.nv.constant0._Z26matrixMultiplicationKernelPiS_S_i)
        /*0070*/ 	.short	0x0380
        /*0072*/ 	.short	0x001c


	//----- nvinfo : EIATTR_SW_WAR
	.align		4
.L_19:
        /*0074*/ 	.byte	0x04, 0x36
        /*0076*/ 	.short	(.L_21 - .L_20)
.L_20:
        /*0078*/ 	.word	0x00000008
.L_21:


//--------------------- .nv.callgraph             --------------------------
	.section	.nv.callgraph,"",@"SHT_CUDA_CALLGRAPH"
	.align	4
	.sectionentsize	8
	.align		4
        /*0000*/ 	.word	0x00000000
	.align		4
        /*0004*/ 	.word	0xffffffff
	.align		4
        /*0008*/ 	.word	0x00000000
	.align		4
        /*000c*/ 	.word	0xfffffffe
	.align		4
        /*0010*/ 	.word	0x00000000
	.align		4
        /*0014*/ 	.word	0xfffffffd
	.align		4
        /*0018*/ 	.word	0x00000000
	.align		4
        /*001c*/ 	.word	0xfffffffc


//--------------------- .text._Z26matrixMultiplicationKernelPiS_S_i --------------------------
	.section	.text._Z26matrixMultiplicationKernelPiS_S_i,"ax",@progbits
	.align	128
        .global         _Z26matrixMultiplicationKernelPiS_S_i
        .type           _Z26matrixMultiplicationKernelPiS_S_i,@function
        .size           _Z26matrixMultiplicationKernelPiS_S_i,(.L_x_5 - _Z26matrixMultiplicationKernelPiS_S_i)
        .other          _Z26matrixMultiplicationKernelPiS_S_i,@"STO_CUDA_ENTRY STV_DEFAULT"
_Z26matrixMultiplicationKernelPiS_S_i:
.text._Z26matrixMultiplicationKernelPiS_S_i:
[----:B------:R-:W-:Y:S01]  /*0000*/  LDC R1, c[0x0][0x37c] ;  /* 0x0000df00ff017b82 */ /* 0x000fe20000000800 */
[----:B------:R-:W0:Y:S07]  /*0010*/  S2R R0, SR_TID.Y ;  /* 0x0000000000007919 */ /* 0x000e2e0000002200 */
[----:B------:R-:W0:Y:S01]  /*0020*/  S2UR UR4, SR_CTAID.Y ;  /* 0x00000000000479c3 */ /* 0x000e220000002600 */
[----:B------:R-:W1:Y:S01]  /*0030*/  LDCU UR20, c[0x0][0x398] ;  /* 0x00007300ff1477ac */ /* 0x000e620008000800 */
[----:B------:R-:W2:Y:S06]  /*0040*/  S2R R3, SR_TID.X ;  /* 0x0000000000037919 */ /* 0x000eac0000002100 */
[----:B------:R-:W0:Y:S08]  /*0050*/  LDC R13, c[0x0][0x364] ;  /* 0x0000d900ff0d7b82 */ /* 0x000e300000000800 */
[----:B------:R-:W2:Y:S08]  /*0060*/  S2UR UR5, SR_CTAID.X ;  /* 0x00000000000579c3 */ /* 0x000eb00000002500 */
[----:B------:R-:W2:Y:S01]  /*0070*/  LDC R2, c[0x0][0x360] ;  /* 0x0000d800ff027b82 */ /* 0x000ea20000000800 */
[----:B0-----:R-:W-:-:S02]  /*0080*/  IMAD R13, R13, UR4, R0 ;  /* 0x000000040d0d7c24 */ /* 0x001fc4000f8e0200 */
[----:B--2---:R-:W-:-:S05]  /*0090*/  IMAD R0, R2, UR5, R3 ;  /* 0x0000000502007c24 */ /* 0x004fca000f8e0203 */
[----:B------:R-:W-:-:S04]  /*00a0*/  VIMNMX R2, PT, PT, R13, R0, !PT ;  /* 0x000000000d027248 */ /* 0x000fc80007fe0100 */
[----:B-1----:R-:W-:-:S13]  /*00b0*/  ISETP.GE.AND P0, PT, R2, UR20, PT ;  /* 0x0000001402007c0c */ /* 0x002fda000bf06270 */
[----:B------:R-:W-:Y:S05]  /*00c0*/  @P0 EXIT ;  /* 0x000000000000094d */ /* 0x000fea0003800000 */
[----:B------:R-:W-:Y:S01]  /*00d0*/  UISETP.GE.U32.AND UP0, UPT, UR20, 0x8, UPT ;  /* 0x000000081400788c */ /* 0x000fe2000bf06070 */
[----:B------:R-:W-:Y:S02]  /*00e0*/  HFMA2 R12, -RZ, RZ, 0, 0 ;  /* 0x00000000ff0c7431 */ /* 0x000fe400000001ff */
[----:B------:R-:W-:Y:S01]  /*00f0*/  IMAD R13, R13, UR20, RZ ;  /* 0x000000140d0d7c24 */ /* 0x000fe2000f8e02ff */
[----:B------:R-:W-:Y:S01]  /*0100*/  UMOV UR4, URZ ;  /* 0x000000ff00047c82 */ /* 0x000fe20008000000 */
[----:B------:R-:W0:Y:S04]  /*0110*/  LDCU.64 UR18, c[0x0][0x358] ;  /* 0x00006b00ff1277ac */ /* 0x000e280008000a00 */
[----:B------:R-:W-:Y:S05]  /*0120*/  BRA.U !UP0, `(.L_x_0) ;  /* 0x0000000508047547 */ /* 0x000fea000b800000 */
[----:B------:R-:W1:Y:S01]  /*0130*/  LDCU.128 UR24, c[0x0][0x380] ;  /* 0x00007000ff1877ac */ /* 0x000e620008000c00 */
[----:B------:R-:W-:Y:S02]  /*0140*/  MOV R12, RZ ;  /* 0x000000ff000c7202 */ /* 0x000fe40000000f00 */
[----:B------:R-:W-:Y:S01]  /*0150*/  MOV R14, R0 ;  /* 0x00000000000e7202 */ /* 0x000fe20000000f00 */
[----:B------:R-:W-:-:S04]  /*0160*/  ULOP3.LUT UR4, UR20, 0x7ffffff8, URZ, 0xc0, !UPT ;  /* 0x7ffffff814047892 */ /* 0x000fc8000f8ec0ff */
[----:B------:R-:W-:Y:S01]  /*0170*/  UIADD3 UR5, UPT, UPT, -UR4, URZ, URZ ;  /* 0x000000ff04057290 */ /* 0x000fe2000fffe1ff */
[----:B-1----:R-:W-:Y:S01]  /*0180*/  MOV R2, UR24 ;  /* 0x0000001800027c02 */ /* 0x002fe20008000f00 */
[----:B------:R-:W-:Y:S01]  /*0190*/  UIMAD.WIDE UR6, UR20, 0x8, UR26 ;  /* 0x00000008140678a5 */ /* 0x000fe2000f8e021a */
[----:B------:R-:W-:Y:S01]  /*01a0*/  MOV R3, UR25 ;  /* 0x0000001900037c02 */ /* 0x000fe20008000f00 */
[----:B------:R-:W-:Y:S02]  /*01b0*/  UIMAD.WIDE UR8, UR20, 0xc, UR26 ;  /* 0x0000000c140878a5 */ /* 0x000fe4000f8e021a */
[----:B------:R-:W-:Y:S01]  /*01c0*/  UIMAD.WIDE UR10, UR20, 0x10, UR26 ;  /* 0x00000010140a78a5 */ /* 0x000fe2000f8e021a */
[----:B------:R-:W-:Y:S01]  /*01d0*/  IMAD.WIDE.U32 R2, R13, 0x4, R2 ;  /* 0x000000040d027825 */ /* 0x000fe200078e0002 */
[----:B------:R-:W-:Y:S02]  /*01e0*/  UIMAD.WIDE UR12, UR20, 0x14, UR26 ;  /* 0x00000014140c78a5 */ /* 0x000fe4000f8e021a */
[----:B------:R-:W-:Y:S01]  /*01f0*/  UIMAD.WIDE UR14, UR20, 0x18, UR26 ;  /* 0x00000018140e78a5 */ /* 0x000fe2000f8e021a */
[----:B------:R-:W-:Y:S01]  /*0200*/  IADD3 R2, P0, PT, R2, 0x10, RZ ;  /* 0x0000001002027810 */ /* 0x000fe20007f1e0ff */
[----:B------:R-:W-:-:S03]  /*0210*/  UIMAD.WIDE UR16, UR20, 0x1c, UR26 ;  /* 0x0000001c141078a5 */ /* 0x000fc6000f8e021a */
[----:B------:R-:W-:-:S09]  /*0220*/  IADD3.X R3, PT, PT, RZ, R3, RZ, P0, !PT ;  /* 0x00000003ff037210 */ /* 0x000fd200007fe4ff */
.L_x_1:
[----:B------:R-:W-:Y:S01]  /*0230*/  UIMAD.WIDE UR22, UR20, 0x4, UR26 ;  /* 0x00000004141678a5 */ /* 0x000fe2000f8e021a */
[----:B------:R-:W-:Y:S02]  /*0240*/  IMAD.MOV.U32 R23, RZ, RZ, 0x4 ;  /* 0x00000004ff177424 */ /* 0x000fe400078e00ff */
[----:B------:R-:W-:Y:S01]  /*0250*/  HFMA2 R11, -RZ, RZ, 0, 2.384185791015625e-07 ;  /* 0x00000004ff0b7431 */ /* 0x000fe200000001ff */
[----:B------:R-:W-:Y:S01]  /*0260*/  MOV R25, 0x4 ;  /* 0x0000000400197802 */ /* 0x000fe20000000f00 */
[----:B0-----:R-:W2:Y:S01]  /*0270*/  LDG.E R21, desc[UR18][R2.64+-0x10] ;  /* 0xfffff01202157981 */ /* 0x001ea2000c1e1900 */
[C---:B------:R-:W-:Y:S01]  /*0280*/  IMAD.WIDE R22, R14.reuse, R23, UR26 ;  /* 0x0000001a0e167e25 */ /* 0x040fe2000f8e0217 */
[----:B------:R-:W-:Y:S02]  /*0290*/  MOV R8, UR22 ;  /* 0x0000001600087c02 */ /* 0x000fe40008000f00 */
[----:B------:R-:W-:Y:S01]  /*02a0*/  MOV R9, UR23 ;  /* 0x0000001700097c02 */ /* 0x000fe20008000f00 */
[----:B------:R-:W3:Y:S02]  /*02b0*/  LDG.E R19, desc[UR18][R2.64+-0xc] ;  /* 0xfffff41202137981 */ /* 0x000ee4000c1e1900 */
[----:B------:R-:W-:-:S02]  /*02c0*/  IMAD.WIDE R8, R14, 0x4, R8 ;  /* 0x000000040e087825 */ /* 0x000fc400078e0208 */
[----:B------:R-:W2:Y:S01]  /*02d0*/  LDG.E R22, desc[UR18][R22.64] ;  /* 0x0000001216167981 */ /* 0x000ea2000c1e1900 */
[----:B------:R-:W-:Y:S01]  /*02e0*/  MOV R5, 0x4 ;  /* 0x0000000400057802 */ /* 0x000fe20000000f00 */
[C---:B------:R-:W-:Y:S02]  /*02f0*/  IMAD.WIDE R24, R14.reuse, R25, UR6 ;  /* 0x000000060e187e25 */ /* 0x040fe4000f8e0219 */
[----:B------:R0:W3:Y:S02]  /*0300*/  LDG.E R20, desc[UR18][R8.64] ;  /* 0x0000001208147981 */ /* 0x0000e4000c1e1900 */
[----:B------:R-:W-:Y:S02]  /*0310*/  IMAD.WIDE R10, R14, R11, UR8 ;  /* 0x000000080e0a7e25 */ /* 0x000fe4000f8e020b */
[----:B------:R-:W4:Y:S04]  /*0320*/  LDG.E R18, desc[UR18][R24.64] ;  /* 0x0000001218127981 */ /* 0x000f28000c1e1900 */
[----:B------:R-:W4:Y:S01]  /*0330*/  LDG.E R17, desc[UR18][R2.64+-0x8] ;  /* 0xfffff81202117981 */ /* 0x000f22000c1e1900 */
[----:B0-----:R-:W-:-:S02]  /*0340*/  HFMA2 R9, -RZ, RZ, 0, 2.384185791015625e-07 ;  /* 0x00000004ff097431 */ /* 0x001fc400000001ff */
[----:B------:R-:W-:Y:S01]  /*0350*/  IMAD.MOV.U32 R7, RZ, RZ, 0x4 ;  /* 0x00000004ff077424 */ /* 0x000fe200078e00ff */
[----:B------:R0:W5:Y:S01]  /*0360*/  LDG.E R16, desc[UR18][R10.64] ;  /* 0x000000120a107981 */ /* 0x000162000c1e1900 */
[----:B------:R-:W-:-:S03]  /*0370*/  IMAD.WIDE R4, R14, R5, UR10 ;  /* 0x0000000a0e047e25 */ /* 0x000fc6000f8e0205 */
[----:B------:R-:W5:Y:S01]  /*0380*/  LDG.E R15, desc[UR18][R2.64+-0x4] ;  /* 0xfffffc12020f7981 */ /* 0x000f62000c1e1900 */
[C---:B------:R-:W-:Y:S01]  /*0390*/  IMAD.WIDE R6, R14.reuse, R7, UR12 ;  /* 0x0000000c0e067e25 */ /* 0x040fe2000f8e0207 */
[----:B------:R-:W-:Y:S02]  /*03a0*/  MOV R27, 0x4 ;  /* 0x00000004001b7802 */ /* 0x000fe40000000f00 */
[----:B------:R1:W5:Y:S01]  /*03b0*/  LDG.E R4, desc[UR18][R4.64] ;  /* 0x0000001204047981 */ /* 0x000362000c1e1900 */
[----:B------:R-:W-:-:S03]  /*03c0*/  IMAD.WIDE R8, R14, R9, UR14 ;  /* 0x0000000e0e087e25 */ /* 0x000fc6000f8e0209 */
[----:B------:R-:W5:Y:S01]  /*03d0*/  LDG.E R23, desc[UR18][R2.64] ;  /* 0x0000001202177981 */ /* 0x000f62000c1e1900 */
[----:B0-----:R-:W-:-:S03]  /*03e0*/  IMAD.WIDE R10, R14, R27, UR16 ;  /* 0x000000100e0a7e25 */ /* 0x001fc6000f8e021b */
[----:B------:R-:W5:Y:S04]  /*03f0*/  LDG.E R7, desc[UR18][R6.64] ;  /* 0x0000001206077981 */ /* 0x000f68000c1e1900 */
[----:B------:R-:W5:Y:S04]  /*0400*/  LDG.E R24, desc[UR18][R2.64+0x4] ;  /* 0x0000041202187981 */ /* 0x000f68000c1e1900 */
[----:B------:R-:W5:Y:S04]  /*0410*/  LDG.E R8, desc[UR18][R8.64] ;  /* 0x0000001208087981 */ /* 0x000f68000c1e1900 */
[----:B------:R-:W5:Y:S04]  /*0420*/  LDG.E R25, desc[UR18][R2.64+0x8] ;  /* 0x0000081202197981 */ /* 0x000f68000c1e1900 */
[----:B------:R-:W5:Y:S04]  /*0430*/  LDG.E R10, desc[UR18][R10.64] ;  /* 0x000000120a0a7981 */ /* 0x000f68000c1e1900 */
[----:B------:R0:W5:Y:S01]  /*0440*/  LDG.E R27, desc[UR18][R2.64+0xc] ;  /* 0x00000c12021b7981 */ /* 0x000162000c1e1900 */
[----:B------:R-:W-:-:S04]  /*0450*/  UIADD3 UR5, UPT, UPT, UR5, 0x8, URZ ;  /* 0x0000000805057890 */ /* 0x000fc8000fffe0ff */
[----:B------:R-:W-:Y:S01]  /*0460*/  UISETP.NE.AND UP0, UPT, UR5, URZ, UPT ;  /* 0x000000ff0500728c */ /* 0x000fe2000bf05270 */
[----:B-1----:R-:W-:Y:S02]  /*0470*/  MOV R5, UR20 ;  /* 0x0000001400057c02 */ /* 0x002fe40008000f00 */
[----:B0-----:R-:W-:Y:S02]  /*0480*/  IADD3 R2, P0, PT, R2, 0x20, RZ ;  /* 0x0000002002027810 */ /* 0x001fe40007f1e0ff */
[----:B------:R-:W-:Y:S02]  /*0490*/  LEA R14, R5, R14, 0x3 ;  /* 0x0000000e050e7211 */ /* 0x000fe400078e18ff */
[----:B------:R-:W-:Y:S01]  /*04a0*/  IADD3.X R3, PT, PT, RZ, R3, RZ, P0, !PT ;  /* 0x00000003ff037210 */ /* 0x000fe200007fe4ff */
[----:B--2---:R-:W-:-:S04]  /*04b0*/  IMAD R21, R21, R22, R12 ;  /* 0x0000001615157224 */ /* 0x004fc800078e020c */
[----:B---3--:R-:W-:-:S04]  /*04c0*/  IMAD R19, R19, R20, R21 ;  /* 0x0000001413137224 */ /* 0x008fc800078e0215 */
[----:B----4-:R-:W-:-:S04]  /*04d0*/  IMAD R17, R17, R18, R19 ;  /* 0x0000001211117224 */ /* 0x010fc800078e0213 */
[----:B-----5:R-:W-:-:S04]  /*04e0*/  IMAD R15, R15, R16, R17 ;  /* 0x000000100f0f7224 */ /* 0x020fc800078e0211 */
[----:B------:R-:W-:-:S04]  /*04f0*/  IMAD R4, R23, R4, R15 ;  /* 0x0000000417047224 */ /* 0x000fc800078e020f */
[----:B------:R-:W-:-:S04]  /*0500*/  IMAD R4, R24, R7, R4 ;  /* 0x0000000718047224 */ /* 0x000fc800078e0204 */
[----:B------:R-:W-:-:S04]  /*0510*/  IMAD R4, R25, R8, R4 ;  /* 0x0000000819047224 */ /* 0x000fc800078e0204 */
[----:B------:R-:W-:Y:S01]  /*0520*/  IMAD R12, R27, R10, R4 ;  /* 0x0000000a1b0c7224 */ /* 0x000fe200078e0204 */
[----:B------:R-:W-:Y:S06]  /*0530*/  BRA.U UP0, `(.L_x_1) ;  /* 0xfffffffd003c7547 */ /* 0x000fec000b83ffff */
.L_x_0:
[----:B------:R-:W-:-:S04]  /*0540*/  ULOP3.LUT UR6, UR20, 0x7, URZ, 0xc0, !UPT ;  /* 0x0000000714067892 */ /* 0x000fc8000f8ec0ff */
[----:B------:R-:W-:-:S09]  /*0550*/  UISETP.NE.AND UP0, UPT, UR6, URZ, UPT ;  /* 0x000000ff0600728c */ /* 0x000fd2000bf05270 */
[----:B------:R-:W-:Y:S05]  /*0560*/  BRA.U !UP0, `(.L_x_2) ;  /* 0x0000000508387547 */ /* 0x000fea000b800000 */
[----:B------:R-:W-:Y:S02]  /*0570*/  UISETP.GE.U32.AND UP0, UPT, UR6, 0x4, UPT ;  /* 0x000000040600788c */ /* 0x000fe4000bf06070 */
[----:B------:R-:W-:-:S04]  /*0580*/  ULOP3.LUT UR5, UR20, 0x3, URZ, 0xc0, !UPT ;  /* 0x0000000314057892 */ /* 0x000fc8000f8ec0ff */
[----:B------:R-:W-:-:S03]  /*0590*/  UISETP.NE.AND UP1, UPT, UR5, URZ, UPT ;  /* 0x000000ff0500728c */ /* 0x000fc6000bf25270 */
[----:B------:R-:W-:Y:S08]  /*05a0*/  BRA.U !UP0, `(.L_x_3) ;  /* 0x00000001087c7547 */ /* 0x000ff0000b800000 */
[----:B------:R-:W1:Y:S01]  /*05b0*/  LDC.64 R6, c[0x0][0x388] ;  /* 0x0000e200ff067b82 */ /* 0x000e620000000a00 */
[----:B------:R-:W2:Y:S01]  /*05c0*/  LDCU.64 UR6, c[0x0][0x380] ;  /* 0x00007000ff0677ac */ /* 0x000ea20008000a00 */
[----:B------:R-:W-:Y:S01]  /*05d0*/  IMAD.U32 R9, RZ, RZ, UR4 ;  /* 0x00000004ff097e24 */ /* 0x000fe2000f8e00ff */
[C---:B------:R-:W-:Y:S02]  /*05e0*/  IADD3 R3, PT, PT, R13.reuse, UR4, RZ ;  /* 0x000000040d037c10 */ /* 0x040fe4000fffe0ff */
[----:B------:R-:W-:Y:S01]  /*05f0*/  IADD3 R10, P0, PT, R13, UR4, RZ ;  /* 0x000000040d0a7c10 */ /* 0x000fe2000ff1e0ff */
[----:B------:R-:W-:Y:S01]  /*0600*/  IMAD R9, R9, UR20, R0 ;  /* 0x0000001409097c24 */ /* 0x000fe2000f8e0200 */
[----:B------:R-:W-:Y:S01]  /*0610*/  MOV R11, UR20 ;  /* 0x00000014000b7c02 */ /* 0x000fe20008000f00 */
[----:B------:R-:W3:Y:S01]  /*0620*/  LDC.64 R4, c[0x0][0x380] ;  /* 0x0000e000ff047b82 */ /* 0x000ee20000000a00 */
[----:B------:R-:W-:Y:S01]  /*0630*/  MOV R15, UR20 ;  /* 0x00000014000f7c02 */ /* 0x000fe20008000f00 */
[----:B-1----:R-:W-:Y:S01]  /*0640*/  IMAD.WIDE R6, R9, 0x4, R6 ;  /* 0x0000000409067825 */ /* 0x002fe200078e0206 */
[----:B------:R-:W-:-:S05]  /*0650*/  MOV R9, UR20 ;  /* 0x0000001400097c02 */ /* 0x000fca0008000f00 */
[----:B------:R-:W-:Y:S02]  /*0660*/  IMAD.WIDE R8, R9, 0x4, R6 ;  /* 0x0000000409087825 */ /* 0x000fe400078e0206 */
[----:B0-----:R-:W4:Y:S02]  /*0670*/  LDG.E R6, desc[UR18][R6.64] ;  /* 0x0000001206067981 */ /* 0x001f24000c1e1900 */
[----:B---3--:R-:W-:Y:S01]  /*0680*/  IMAD.WIDE.U32 R4, R3, 0x4, R4 ;  /* 0x0000000403047825 */ /* 0x008fe200078e0004 */
[----:B------:R-:W-:Y:S01]  /*0690*/  IADD3.X R3, PT, PT, RZ, RZ, RZ, P0, !PT ;  /* 0x000000ffff037210 */ /* 0x000fe200007fe4ff */
[----:B------:R-:W3:Y:S01]  /*06a0*/  LDG.E R17, desc[UR18][R8.64] ;  /* 0x0000001208117981 */ /* 0x000ee2000c1e1900 */
[----:B--2---:R-:W-:-:S03]  /*06b0*/  LEA R2, P0, R10, UR6, 0x2 ;  /* 0x000000060a027c11 */ /* 0x004fc6000f8010ff */
[----:B------:R-:W4:Y:S01]  /*06c0*/  LDG.E R5, desc[UR18][R4.64] ;  /* 0x0000001204057981 */ /* 0x000f22000c1e1900 */
[----:B------:R-:W-:Y:S01]  /*06d0*/  LEA.HI.X R3, R10, UR7, R3, 0x2, P0 ;  /* 0x000000070a037c11 */ /* 0x000fe200080f1403 */
[----:B------:R-:W-:-:S04]  /*06e0*/  IMAD.WIDE R10, R11, 0x4, R8 ;  /* 0x000000040b0a7825 */ /* 0x000fc800078e0208 */
[----:B------:R-:W3:Y:S01]  /*06f0*/  LDG.E R16, desc[UR18][R2.64+0x4] ;  /* 0x0000041202107981 */ /* 0x000ee2000c1e1900 */
[----:B------:R-:W-:-:S03]  /*0700*/  IMAD.WIDE R14, R15, 0x4, R10 ;  /* 0x000000040f0e7825 */ /* 0x000fc600078e020a */
[----:B------:R-:W2:Y:S04]  /*0710*/  LDG.E R19, desc[UR18][R10.64] ;  /* 0x000000120a137981 */ /* 0x000ea8000c1e1900 */
[----:B------:R-:W2:Y:S04]  /*0720*/  LDG.E R18, desc[UR18][R2.64+0x8] ;  /* 0x0000081202127981 */ /* 0x000ea8000c1e1900 */
[----:B------:R-:W5:Y:S04]  /*0730*/  LDG.E R20, desc[UR18][R2.64+0xc] ;  /* 0x00000c1202147981 */ /* 0x000f68000c1e1900 */
[----:B------:R-:W5:Y:S01]  /*0740*/  LDG.E R14, desc[UR18][R14.64] ;  /* 0x000000120e0e7981 */ /* 0x000f62000c1e1900 */
[----:B------:R-:W-:Y:S01]  /*0750*/  UIADD3 UR4, UPT, UPT, UR4, 0x4, URZ ;  /* 0x0000000404047890 */ /* 0x000fe2000fffe0ff */
[----:B----4-:R-:W-:-:S04]  /*0760*/  IMAD R5, R5, R6, R12 ;  /* 0x0000000605057224 */ /* 0x010fc800078e020c */
[----:B---3--:R-:W-:-:S04]  /*0770*/  IMAD R5, R16, R17, R5 ;  /* 0x0000001110057224 */ /* 0x008fc800078e0205 */
[----:B--2---:R-:W-:-:S04]  /*0780*/  IMAD R5, R18, R19, R5 ;  /* 0x0000001312057224 */ /* 0x004fc800078e0205 */
[----:B-----5:R-:W-:-:S07]  /*0790*/  IMAD R12, R20, R14, R5 ;  /* 0x0000000e140c7224 */ /* 0x020fce00078e0205 */
.L_x_3:
[----:B------:R-:W-:Y:S05]  /*07a0*/  BRA.U !UP1, `(.L_x_2) ;  /* 0x0000000109a87547 */ /* 0x000fea000b800000 */
[----:B------:R-:W-:Y:S01]  /*07b0*/  UISETP.NE.AND UP0, UPT, UR5, 0x1, UPT ;  /* 0x000000010500788c */ /* 0x000fe2000bf05270 */
[----:B------:R-:W-:Y:S01]  /*07c0*/  MOV R7, UR4 ;  /* 0x0000000400077c02 */ /* 0x000fe20008000f00 */
[----:B------:R-:W-:Y:S02]  /*07d0*/  ULOP3.LUT UR5, UR20, 0x1, URZ, 0xc0, !UPT ;  /* 0x0000000114057892 */ /* 0x000fe4000f8ec0ff */
[----:B------:R-:W-:Y:S02]  /*07e0*/  MOV R15, UR20 ;  /* 0x00000014000f7c02 */ /* 0x000fe40008000f00 */
[----:B------:R-:W-:Y:S01]  /*07f0*/  UISETP.NE.U32.AND UP1, UPT, UR5, 0x1, UPT ;  /* 0x000000010500788c */ /* 0x000fe2000bf25070 */
[----:B------:R-:W-:-:S04]  /*0800*/  PLOP3.LUT P1, PT, PT, PT, UP0, 0x80, 0x8 ;  /* 0x000000000008781c */ /* 0x000fc80003f2f008 */
[----:B------:R-:W1:Y:S01]  /*0810*/  @UP0 LDCU.128 UR8, c[0x0][0x380] ;  /* 0x00007000ff0807ac */ /* 0x000e620008000c00 */
[----:B------:R-:W-:Y:S01]  /*0820*/  PLOP3.LUT P0, PT, PT, PT, UP1, 0x80, 0x8 ;  /* 0x000000000008781c */ /* 0x000fe20003f0f018 */
[----:B------:R-:W2:Y:S04]  /*0830*/  @UP0 LDCU.64 UR6, c[0x0][0x380] ;  /* 0x00007000ff0607ac */ /* 0x000ea80008000a00 */
[----:B------:R-:W3:Y:S03]  /*0840*/  @!UP1 LDCU.128 UR12, c[0x0][0x380] ;  /* 0x00007000ff0c97ac */ /* 0x000ee60008000c00 */
[C---:B------:R-:W-:Y:S02]  /*0850*/  @P1 IADD3 R3, PT, PT, R13.reuse, UR4, RZ ;  /* 0x000000040d031c10 */ /* 0x040fe4000fffe0ff */
[----:B------:R-:W-:Y:S01]  /*0860*/  @P1 IADD3 R6, P2, PT, R13, UR4, RZ ;  /* 0x000000040d061c10 */ /* 0x000fe2000ff5e0ff */
[----:B------:R-:W-:Y:S01]  /*0870*/  @UP0 UIADD3 UR4, UPT, UPT, UR4, 0x2, URZ ;  /* 0x0000000204040890 */ /* 0x000fe2000fffe0ff */
[----:B-1----:R-:W-:Y:S01]  /*0880*/  MOV R11, UR9 ;  /* 0x00000009000b7c02 */ /* 0x002fe20008000f00 */
[----:B------:R-:W-:Y:S01]  /*0890*/  IMAD.U32 R10, RZ, RZ, UR8 ;  /* 0x00000008ff0a7e24 */ /* 0x000fe2000f8e00ff */
[----:B------:R-:W-:-:S02]  /*08a0*/  MOV R4, UR10 ;  /* 0x0000000a00047c02 */ /* 0x000fc40008000f00 */
[----:B------:R-:W-:Y:S01]  /*08b0*/  MOV R5, UR11 ;  /* 0x0000000b00057c02 */ /* 0x000fe20008000f00 */
[----:B------:R-:W-:-:S04]  /*08c0*/  @P1 IMAD.WIDE.U32 R10, R3, 0x4, R10 ;  /* 0x00000004030a1825 */ /* 0x000fc800078e000a */
[----:B------:R-:W-:Y:S01]  /*08d0*/  @P1 IMAD R3, R7, UR20, R0 ;  /* 0x0000001407031c24 */ /* 0x000fe2000f8e0200 */
[----:B------:R-:W-:Y:S01]  /*08e0*/  @P1 IADD3.X R7, PT, PT, RZ, RZ, RZ, P2, !PT ;  /* 0x000000ffff071210 */ /* 0x000fe200017fe4ff */
[----:B------:R-:W-:Y:S01]  /*08f0*/  IMAD.U32 R19, RZ, RZ, UR4 ;  /* 0x00000004ff137e24 */ /* 0x000fe2000f8e00ff */
[C---:B--2---:R-:W-:Y:S01]  /*0900*/  @P1 LEA R2, P2, R6.reuse, UR6, 0x2 ;  /* 0x0000000606021c11 */ /* 0x044fe2000f8410ff */
[----:B------:R-:W-:Y:S01]  /*0910*/  @P1 IMAD.WIDE R4, R3, 0x4, R4 ;  /* 0x0000000403041825 */ /* 0x000fe200078e0204 */
[----:B------:R-:W-:Y:S01]  /*0920*/  @!P0 IADD3 R17, PT, PT, R13, UR4, RZ ;  /* 0x000000040d118c10 */ /* 0x000fe2000fffe0ff */
[----:B0-----:R-:W2:Y:S01]  /*0930*/  @P1 LDG.E R11, desc[UR18][R10.64] ;  /* 0x000000120a0b1981 */ /* 0x001ea2000c1e1900 */
[----:B------:R-:W-:Y:S01]  /*0940*/  @P1 LEA.HI.X R3, R6, UR7, R7, 0x2, P2 ;  /* 0x0000000706031c11 */ /* 0x000fe200090f1407 */
[----:B------:R-:W-:Y:S01]  /*0950*/  @!P0 IMAD R19, R19, UR20, R0 ;  /* 0x0000001413138c24 */ /* 0x000fe2000f8e0200 */
[----:B---3--:R-:W-:Y:S01]  /*0960*/  MOV R6, UR12 ;  /* 0x0000000c00067c02 */ /* 0x008fe20008000f00 */
[----:B------:R-:W-:Y:S01]  /*0970*/  @P1 IMAD.WIDE R14, R15, 0x4, R4 ;  /* 0x000000040f0e1825 */ /* 0x000fe200078e0204 */
[----:B------:R-:W-:Y:S01]  /*0980*/  MOV R7, UR13 ;  /* 0x0000000d00077c02 */ /* 0x000fe20008000f00 */
[----:B------:R-:W2:Y:S01]  /*0990*/  @P1 LDG.E R4, desc[UR18][R4.64] ;  /* 0x0000001204041981 */ /* 0x000ea2000c1e1900 */
[----:B------:R-:W-:-:S02]  /*09a0*/  MOV R8, UR14 ;  /* 0x0000000e00087c02 */ /* 0x000fc40008000f00 */
[----:B------:R-:W-:Y:S01]  /*09b0*/  MOV R9, UR15 ;  /* 0x0000000f00097c02 */ /* 0x000fe20008000f00 */
[----:B------:R-:W-:Y:S01]  /*09c0*/  @!P0 IMAD.WIDE.U32 R6, R17, 0x4, R6 ;  /* 0x0000000411068825 */ /* 0x000fe200078e0006 */
[----:B------:R-:W3:Y:S03]  /*09d0*/  @P1 LDG.E R14, desc[UR18][R14.64] ;  /* 0x000000120e0e1981 */ /* 0x000ee6000c1e1900 */
[----:B------:R-:W-:Y:S01]  /*09e0*/  @!P0 IMAD.WIDE R8, R19, 0x4, R8 ;  /* 0x0000000413088825 */ /* 0x000fe200078e0208 */
[----:B------:R-:W3:Y:S04]  /*09f0*/  @P1 LDG.E R2, desc[UR18][R2.64+0x4] ;  /* 0x0000041202021981 */ /* 0x000ee8000c1e1900 */
[----:B------:R-:W4:Y:S04]  /*0a00*/  @!P0 LDG.E R7, desc[UR18][R6.64] ;  /* 0x0000001206078981 */ /* 0x000f28000c1e1900 */
[----:B------:R-:W4:Y:S01]  /*0a10*/  @!P0 LDG.E R8, desc[UR18][R8.64] ;  /* 0x0000001208088981 */ /* 0x000f22000c1e1900 */
[----:B--2---:R-:W-:-:S04]  /*0a20*/  @P1 IMAD R11, R11, R4, R12 ;  /* 0x000000040b0b1224 */ /* 0x004fc800078e020c */
[----:B---3--:R-:W-:-:S04]  /*0a30*/  @P1 IMAD R12, R2, R14, R11 ;  /* 0x0000000e020c1224 */ /* 0x008fc800078e020b */
[----:B----4-:R-:W-:-:S07]  /*0a40*/  @!P0 IMAD R12, R7, R8, R12 ;  /* 0x00000008070c8224 */ /* 0x010fce00078e020c */
.L_x_2:
[----:B------:R-:W1:Y:S01]  /*0a50*/  LDC.64 R2, c[0x0][0x390] ;  /* 0x0000e400ff027b82 */ /* 0x000e620000000a00 */
[----:B------:R-:W-:-:S05]  /*0a60*/  IADD3 R13, PT, PT, R0, R13, RZ ;  /* 0x0000000d000d7210 */ /* 0x000fca0007ffe0ff */
[----:B-1----:R-:W-:-:S05]  /*0a70*/  IMAD.WIDE R2, R13, 0x4, R2 ;  /* 0x000000040d027825 */ /* 0x002fca00078e0202 */
[----:B0-----:R-:W-:Y:S01]  /*0a80*/  STG.E desc[UR18][R2.64], R12 ;  /* 0x0000000c02007986 */ /* 0x001fe2000c101912 */
[----:B------:R-:W-:Y:S05]  /*0a90*/  EXIT ;  /* 0x000000000000794d */ /* 0x000fea0003800000 */
.L_x_4:
[----:B------:R-:W-:-:S00]  /*0aa0*/  BRA `(.L_x_4) ;  /* 0xfffffffc00fc7947 */ /* 0x000fc0000383ffff */
[----:B------:R-:W-:-:S00]  /*0ab0*/  NOP ;  /* 0x0000000000007918 */ /* 0x000fc00000000000 */
        /* <DEDUP_REMOVED lines=12> */
.L_x_5:


//--------------------- .nv.shared.reserved.0     --------------------------
	.section	.nv.shared.reserved.0,"aw",@nobits
	.weak		__nv_reservedSMEM_offset_0_alias
	.size		__nv_reservedSMEM_offset_0_alias, 0, 64
	.other		__nv_reservedSMEM_offset_0_alias,@"STO_CUDA_RESERVED_SHARED STV_DEFAULT"
__nv_reservedSMEM_offset_0_alias:
	.zero		0
	.zero		64


//--------------------- .nv.constant0._Z26matrixMultiplicationKernelPiS_S_i --------------------------
	.section	.nv.constant0._Z26matrixMultiplicationKernelPiS_S_i,"a",@progbits
	.sectionflags	@""
	.align	4
.nv.constant0._Z26matrixMultiplicationKernelPiS_S_i:
	.zero		924


//--------------------- SYMBOLS --------------------------

	.type		.nv.reservedSmem.offset0,@object
	.size		.nv.reservedSmem.offset0,0x4
